//
// Generated by NVIDIA NVVM Compiler
//
// Compiler Build ID: CL-36424714
// Cuda compilation tools, release 13.0, V13.0.88
// Based on NVVM 20.0.0
//

.version 9.0
.target sm_100
.address_size 64

	// .globl	_Z5toplaiPfS_
.extern .func  (.param .b32 func_retval0) vprintf
(
	.param .b64 vprintf_param_0,
	.param .b64 vprintf_param_1
)
;
.global .align 1 .b8 $str[8] = {105, 100, 58, 37, 100, 32, 10};

.visible .entry _Z5toplaiPfS_(
	.param .u32 _Z5toplaiPfS__param_0,
	.param .u64 .ptr .align 1 _Z5toplaiPfS__param_1,
	.param .u64 .ptr .align 1 _Z5toplaiPfS__param_2
)
{
	.local .align 8 .b8 	__local_depot0[8];
	.reg .b64 	%SP;
	.reg .b64 	%SPL;
	.reg .b32 	%r<4>;
	.reg .b32 	%f<4>;
	.reg .b64 	%rd<12>;

	mov.u64 	%SPL, __local_depot0;
	cvta.local.u64 	%SP, %SPL;
	ld.param.u64 	%rd1, [_Z5toplaiPfS__param_1];
	ld.param.u64 	%rd2, [_Z5toplaiPfS__param_2];
	cvta.to.global.u64 	%rd3, %rd2;
	cvta.to.global.u64 	%rd4, %rd1;
	add.u64 	%rd5, %SP, 0;
	add.u64 	%rd6, %SPL, 0;
	mov.u32 	%r1, %tid.x;
	mul.wide.u32 	%rd7, %r1, 4;
	add.s64 	%rd8, %rd4, %rd7;
	ld.global.f32 	%f1, [%rd8];
	add.s64 	%rd9, %rd3, %rd7;
	ld.global.f32 	%f2, [%rd9];
	add.f32 	%f3, %f1, %f2;
	st.global.f32 	[%rd9], %f3;
	st.local.u32 	[%rd6], %r1;
	mov.u64 	%rd10, $str;
	cvta.global.u64 	%rd11, %rd10;
	{ // callseq 0, 0
	.param .b64 param0;
	st.param.b64 	[param0], %rd11;
	.param .b64 param1;
	st.param.b64 	[param1], %rd5;
	.param .b32 retval0;
	call.uni (retval0), 
	vprintf, 
	(
	param0, 
	param1
	);
	ld.param.b32 	%r2, [retval0];
	} // callseq 0
	ret;

}


// ===== COMPILED SASS (sm_100) =====

	.target	sm_100

	.elftype	@"ET_EXEC"


//--------------------- .note.nv.tkinfo           --------------------------
	.section	.note.nv.tkinfo,"",@"SHT_NOTE"
	.sectionflags	@"SHF_NOTE_NV_TKINFO"
	.tkinfo
        /*0018*/ 	.word	0x00000002
        /*0030*/ 	.string	""
        /*0030*/ 	.string	"ptxas"
        /*0030*/ 	.string	"Cuda compilation tools, release 13.0, V13.0.88"
        /*0030*/ 	.string	"Build cuda_13.0.r13.0/compiler.36424714_0"
        /*0030*/ 	.string	"-arch sm_100 -m 64 "



//--------------------- .note.nv.cuinfo           --------------------------
	.section	.note.nv.cuinfo,"",@"SHT_NOTE"
	.sectionflags	@"SHF_NOTE_NV_CUINFO"
        /*0018*/ 	.short	0x0002
        /*001a*/ 	.short	0x0064
        /*001c*/ 	.short	0x0082
	.zero		2


//--------------------- .nv.info                  --------------------------
	.section	.nv.info,"",@"SHT_CUDA_INFO"
	.align	4


	//----- nvinfo : EIATTR_REGCOUNT
	.align		4
        /*0000*/ 	.byte	0x04, 0x2f
        /*0002*/ 	.short	(.L_2 - .L_1)
	.align		4
.L_1:
        /*0004*/ 	.word	index@(_Z5toplaiPfS_)
        /*0008*/ 	.word	0x00000018


	//----- nvinfo : EIATTR_FRAME_SIZE
	.align		4
.L_2:
        /*000c*/ 	.byte	0x04, 0x11
        /*000e*/ 	.short	(.L_4 - .L_3)
	.align		4
.L_3:
        /*0010*/ 	.word	index@(_Z5toplaiPfS_)
        /*0014*/ 	.word	0x00000008


	//----- nvinfo : EIATTR_MIN_STACK_SIZE
	.align		4
.L_4:
        /*0018*/ 	.byte	0x04, 0x12
        /*001a*/ 	.short	(.L_6 - .L_5)
	.align		4
.L_5:
        /*001c*/ 	.word	index@(_Z5toplaiPfS_)
        /*0020*/ 	.word	0x00000008
.L_6:


//--------------------- .nv.compat                --------------------------
	.section	.nv.compat,"",@"SHT_CUDA_COMPAT_INFO"
	.align	4
        /*0000*/ 	.byte	0x02, 0x09, 0x00, 0x00, 0x02, 0x02, 0x01, 0x00, 0x02, 0x05, 0x05, 0x00, 0x03, 0x07, 0x01, 0x01
        /*0010*/ 	.byte	0x02, 0x03, 0x00, 0x00, 0x02, 0x06, 0x01, 0x00, 0x04, 0x0b, 0x08, 0x00, 0x09, 0x00, 0x00, 0x00
        /*0020*/ 	.byte	0x00, 0x00, 0x00, 0x00


//--------------------- .nv.info._Z5toplaiPfS_    --------------------------
	.section	.nv.info._Z5toplaiPfS_,"",@"SHT_CUDA_INFO"
	.sectionflags	@""
	.align	4


	//----- nvinfo : EIATTR_CUDA_API_VERSION
	.align		4
        /*0000*/ 	.byte	0x04, 0x37
        /*0002*/ 	.short	(.L_8 - .L_7)
.L_7:
        /*0004*/ 	.word	0x00000082


	//----- nvinfo : EIATTR_KPARAM_INFO
	.align		4
.L_8:
        /*0008*/ 	.byte	0x04, 0x17
        /*000a*/ 	.short	(.L_10 - .L_9)
.L_9:
        /*000c*/ 	.word	0x00000000
        /*0010*/ 	.short	0x0002
        /*0012*/ 	.short	0x0010
        /*0014*/ 	.byte	0x00, 0xf5, 0x21, 0x00


	//----- nvinfo : EIATTR_KPARAM_INFO
	.align		4
.L_10:
        /*0018*/ 	.byte	0x04, 0x17
        /*001a*/ 	.short	(.L_12 - .L_11)
.L_11:
        /*001c*/ 	.word	0x00000000
        /*0020*/ 	.short	0x0001
        /*0022*/ 	.short	0x0008
        /*0024*/ 	.byte	0x00, 0xf5, 0x21, 0x00


	//----- nvinfo : EIATTR_KPARAM_INFO
	.align		4
.L_12:
        /*0028*/ 	.byte	0x04, 0x17
        /*002a*/ 	.short	(.L_14 - .L_13)
.L_13:
        /*002c*/ 	.word	0x00000000
        /*0030*/ 	.short	0x0000
        /*0032*/ 	.short	0x0000
        /*0034*/ 	.byte	0x00, 0xf0, 0x11, 0x00


	//----- nvinfo : EIATTR_SPARSE_MMA_MASK
	.align		4
.L_14:
        /*0038*/ 	.byte	0x03, 0x50
        /*003a*/ 	.short	0x0000


	//----- nvinfo : EIATTR_MAXREG_COUNT
	.align		4
        /*003c*/ 	.byte	0x03, 0x1b
        /*003e*/ 	.short	0x00ff


	//----- nvinfo : EIATTR_EXTERNS
	.align		4
        /*0040*/ 	.byte	0x04, 0x0f
        /*0042*/ 	.short	(.L_16 - .L_15)


	//   ....[0]....
	.align		4
.L_15:
        /*0044*/ 	.word	index@(vprintf)


	//----- nvinfo : EIATTR_MERCURY_ISA_VERSION
	.align		4
.L_16:
        /*0048*/ 	.byte	0x03, 0x5f
        /*004a*/ 	.short	0x0101


	//----- nvinfo : EIATTR_VRC_CTA_INIT_COUNT
	.align		4
        /*004c*/ 	.byte	0x02, 0x4a
	.zero		1
	.zero		1


	//----- nvinfo : EIATTR_SYSCALL_OFFSETS
	.align		4
        /*0050*/ 	.byte	0x04, 0x46
        /*0052*/ 	.short	(.L_18 - .L_17)


	//   ....[0]....
.L_17:
        /*0054*/ 	.word	0x00000170


	//----- nvinfo : EIATTR_EXIT_INSTR_OFFSETS
	.align		4
.L_18:
        /*0058*/ 	.byte	0x04, 0x1c
        /*005a*/ 	.short	(.L_20 - .L_19)


	//   ....[0]....
.L_19:
        /*005c*/ 	.word	0x00000180


	//----- nvinfo : EIATTR_CBANK_PARAM_SIZE
	.align		4
.L_20:
        /*0060*/ 	.byte	0x03, 0x19
        /*0062*/ 	.short	0x0018


	//----- nvinfo : EIATTR_PARAM_CBANK
	.align		4
        /*0064*/ 	.byte	0x04, 0x0a
        /*0066*/ 	.short	(.L_22 - .L_21)
	.align		4
.L_21:
        /*0068*/ 	.word	index@(.nv.constant0._Z5toplaiPfS_)
        /*006c*/ 	.short	0x0380
        /*006e*/ 	.short	0x0018


	//----- nvinfo : EIATTR_SW_WAR
	.align		4
.L_22:
        /*0070*/ 	.byte	0x04, 0x36
        /*0072*/ 	.short	(.L_24 - .L_23)
.L_23:
        /*0074*/ 	.word	0x00000008
.L_24:


//--------------------- .nv.callgraph             --------------------------
	.section	.nv.callgraph,"",@"SHT_CUDA_CALLGRAPH"
	.align	4
	.sectionentsize	8
	.align		4
        /*0000*/ 	.word	0x00000000
	.align		4
        /*0004*/ 	.word	0xffffffff
	.align		4
        /*0008*/ 	.word	index@(_Z5toplaiPfS_)
	.align		4
        /*000c*/ 	.word	index@(vprintf)
	.align		4
        /*0010*/ 	.word	0x00000000
	.align		4
        /*0014*/ 	.word	0xfffffffe
	.align		4
        /*0018*/ 	.word	0x00000000
	.align		4
        /*001c*/ 	.word	0xfffffffd
	.align		4
        /*0020*/ 	.word	0x00000000
	.align		4
        /*0024*/ 	.word	0xfffffffc


//--------------------- .nv.constant4             --------------------------
	.section	.nv.constant4,"a",@progbits
	.align	8
	.align		8
.nv.constant4:
        /*0000*/ 	.dword	vprintf
	.align		8
        /*0008*/ 	.dword	$str


//--------------------- .text._Z5toplaiPfS_       --------------------------
	.section	.text._Z5toplaiPfS_,"ax",@progbits
	.align	128
        .global         _Z5toplaiPfS_
        .type           _Z5toplaiPfS_,@function
        .size           _Z5toplaiPfS_,(.L_x_2 - _Z5toplaiPfS_)
        .other          _Z5toplaiPfS_,@"STO_CUDA_ENTRY STV_DEFAULT"
_Z5toplaiPfS_:
.text._Z5toplaiPfS_:
[----:B------:R-:W0:Y:S01]  /*0000*/  LDC R1, c[0x0][0x37c] ;  /* 0x0000df00ff017b82 */ /* 0x000e220000000800 */
[----:B------:R-:W1:Y:S07]  /*0010*/  S2R R10, SR_TID.X ;  /* 0x00000000000a7919 */ /* 0x000e6e0000002100 */
[----:B------:R-:W1:Y:S01]  /*0020*/  LDC.64 R2, c[0x0][0x388] ;  /* 0x0000e200ff027b82 */ /* 0x000e620000000a00 */
[----:B------:R-:W2:Y:S01]  /*0030*/  LDCU.64 UR4, c[0x0][0x358] ;  /* 0x00006b00ff0477ac */ /* 0x000ea20008000a00 */
[----:B0-----:R-:W-:-:S06]  /*0040*/  VIADD R1, R1, 0xfffffff8 ;  /* 0xfffffff801017836 */ /* 0x001fcc0000000000 */
[----:B------:R-:W0:Y:S01]  /*0050*/  LDC.64 R8, c[0x0][0x390] ;  /* 0x0000e400ff087b82 */ /* 0x000e220000000a00 */
[----:B------:R-:W3:Y:S01]  /*0060*/  LDCU UR6, c[0x0][0x2f8] ;  /* 0x00005f00ff0677ac */ /* 0x000ee20008000800 */
[----:B------:R-:W4:Y:S01]  /*0070*/  LDCU.64 UR8, c[0x4][0x8] ;  /* 0x01000100ff0877ac */ /* 0x000f220008000a00 */
[----:B-1----:R-:W-:-:S04]  /*0080*/  IMAD.WIDE.U32 R2, R10, 0x4, R2 ;  /* 0x000000040a027825 */ /* 0x002fc800078e0002 */
[----:B0-----:R-:W-:Y:S02]  /*0090*/  IMAD.WIDE.U32 R8, R10, 0x4, R8 ;  /* 0x000000040a087825 */ /* 0x001fe400078e0008 */
[----:B--2---:R-:W2:Y:S04]  /*00a0*/  LDG.E R2, desc[UR4][R2.64] ;  /* 0x0000000402027981 */ /* 0x004ea8000c1e1900 */
[----:B------:R-:W2:Y:S01]  /*00b0*/  LDG.E R11, desc[UR4][R8.64] ;  /* 0x00000004080b7981 */ /* 0x000ea2000c1e1900 */
[----:B------:R-:W-:Y:S01]  /*00c0*/  MOV R0, 0x0 ;  /* 0x0000000000007802 */ /* 0x000fe20000000f00 */
[----:B----4-:R-:W-:Y:S01]  /*00d0*/  IMAD.U32 R4, RZ, RZ, UR8 ;  /* 0x00000008ff047e24 */ /* 0x010fe2000f8e00ff */
[----:B---3--:R-:W-:Y:S01]  /*00e0*/  IADD3 R6, P0, PT, R1, UR6, RZ ;  /* 0x0000000601067c10 */ /* 0x008fe2000ff1e0ff */
[----:B------:R0:W-:Y:S01]  /*00f0*/  STL [R1], R10 ;  /* 0x0000000a01007387 */ /* 0x0001e20000100800 */
[----:B------:R0:W1:Y:S01]  /*0100*/  LDC.64 R12, c[0x4][R0] ;  /* 0x01000000000c7b82 */ /* 0x0000620000000a00 */
[----:B------:R-:W-:Y:S01]  /*0110*/  MOV R5, UR9 ;  /* 0x0000000900057c02 */ /* 0x000fe20008000f00 */
[----:B--2---:R-:W-:-:S05]  /*0120*/  FADD R11, R2, R11 ;  /* 0x0000000b020b7221 */ /* 0x004fca0000000000 */
[----:B------:R0:W-:Y:S01]  /*0130*/  STG.E desc[UR4][R8.64], R11 ;  /* 0x0000000b08007986 */ /* 0x0001e2000c101904 */
[----:B------:R-:W2:Y:S02]  /*0140*/  LDCU UR4, c[0x0][0x2fc] ;  /* 0x00005f80ff0477ac */ /* 0x000ea40008000800 */
[----:B012---:R-:W-:-:S07]  /*0150*/  IADD3.X R7, PT, PT, RZ, UR4, RZ, P0, !PT ;  /* 0x00000004ff077c10 */ /* 0x007fce00087fe4ff */
[----:B------:R-:W-:-:S07]  /*0160*/  LEPC R20, `(.L_x_0) ;  /* 0x000000001014794e */ /* 0x000fce0000000000 */
[----:B------:R-:W-:Y:S05]  /*0170*/  CALL.ABS.NOINC R12 ;  /* 0x000000000c007343 */ /* 0x000fea0003c00000 */
.L_x_0:
[----:B------:R-:W-:Y:S05]  /*0180*/  EXIT ;  /* 0x000000000000794d */ /* 0x000fea0003800000 */
.L_x_1:
[----:B------:R-:W-:-:S00]  /*0190*/  BRA `(.L_x_1) ;  /* 0xfffffffc00fc7947 */ /* 0x000fc0000383ffff */
[----:B------:R-:W-:-:S00]  /*01a0*/  NOP ;  /* 0x0000000000007918 */ /* 0x000fc00000000000 */
        /* <DEDUP_REMOVED lines=13> */
.L_x_2:


//--------------------- .nv.global.init           --------------------------
	.section	.nv.global.init,"aw",@progbits
.nv.global.init:
	.type		$str,@object
	.size		$str,(.L_0 - $str)
$str:
        /*0000*/ 	.byte	0x69, 0x64, 0x3a, 0x25, 0x64, 0x20, 0x0a, 0x00
.L_0:


//--------------------- .nv.shared.reserved.0     --------------------------
	.section	.nv.shared.reserved.0,"aw",@nobits
	.weak		__nv_reservedSMEM_offset_0_alias
	.size		__nv_reservedSMEM_offset_0_alias, 0, 64
	.other		__nv_reservedSMEM_offset_0_alias,@"STO_CUDA_RESERVED_SHARED STV_DEFAULT"
__nv_reservedSMEM_offset_0_alias:
	.zero		0
	.zero		64


//--------------------- .nv.constant0._Z5toplaiPfS_ --------------------------
	.section	.nv.constant0._Z5toplaiPfS_,"a",@progbits
	.sectionflags	@""
	.align	4
.nv.constant0._Z5toplaiPfS_:
	.zero		920


//--------------------- SYMBOLS --------------------------

	.type		.nv.reservedSmem.offset0,@object
	.size		.nv.reservedSmem.offset0,0x4
	.type		vprintf,@function
